	.headerflags	@"EF_CUDA_TEXMODE_UNIFIED EF_CUDA_64BIT_ADDRESS EF_CUDA_ACCELERATORS EF_CUDA_SM90 EF_CUDA_VIRTUAL_SM(EF_CUDA_SM90)"
	.elftype	@"ET_EXEC"


//--------------------- .nv.info                  --------------------------
	.section	.nv.info,"",@"SHT_CUDA_INFO"
	.align	4


	//----- nvinfo : EIATTR_REGCOUNT
	.align		4
        /*0000*/ 	.byte	0x04, 0x2f
        /*0002*/ 	.short	(.L_1 - .L_0)
	.align		4
.L_0:
        /*0004*/ 	.word	index@(triton_poi_fused_add_convolution_2)
        /*0008*/ 	.word	0x00000020


	//----- nvinfo : EIATTR_MIN_STACK_SIZE
	.align		4
.L_1:
        /*000c*/ 	.byte	0x04, 0x12
        /*000e*/ 	.short	(.L_3 - .L_2)
	.align		4
.L_2:
        /*0010*/ 	.word	index@(triton_poi_fused_add_convolution_2)
        /*0014*/ 	.word	0x00000000


	//----- nvinfo : EIATTR_FRAME_SIZE
	.align		4
.L_3:
        /*0018*/ 	.byte	0x04, 0x11
        /*001a*/ 	.short	(.L_5 - .L_4)
	.align		4
.L_4:
        /*001c*/ 	.word	index@(triton_poi_fused_add_convolution_2)
        /*0020*/ 	.word	0x00000000


	//----- nvinfo : EIATTR_MIN_STACK_SIZE
	.align		4
.L_5:
        /*0024*/ 	.byte	0x04, 0x12
        /*0026*/ 	.short	(.L_7 - .L_6)
	.align		4
.L_6:
        /*0028*/ 	.word	index@(triton_poi_fused_add_convolution_2)
        /*002c*/ 	.word	0x00000000
.L_7:


//--------------------- .nv.info.triton_poi_fused_add_convolution_2 --------------------------
	.section	.nv.info.triton_poi_fused_add_convolution_2,"",@"SHT_CUDA_INFO"
	.sectionflags	@""
	.align	4


	//----- nvinfo : EIATTR_CUDA_API_VERSION
	.align		4
        /*0000*/ 	.byte	0x04, 0x37
        /*0002*/ 	.short	(.L_9 - .L_8)
.L_8:
        /*0004*/ 	.word	0x0000007c


	//----- nvinfo : EIATTR_KPARAM_INFO
	.align		4
.L_9:
        /*0008*/ 	.byte	0x04, 0x17
        /*000a*/ 	.short	(.L_11 - .L_10)
.L_10:
        /*000c*/ 	.word	0x00000000
        /*0010*/ 	.short	0x0005
        /*0012*/ 	.short	0x0024
        /*0014*/ 	.byte	0x00, 0xf0, 0x11, 0x00


	//----- nvinfo : EIATTR_KPARAM_INFO
	.align		4
.L_11:
        /*0018*/ 	.byte	0x04, 0x17
        /*001a*/ 	.short	(.L_13 - .L_12)
.L_12:
        /*001c*/ 	.word	0x00000000
        /*0020*/ 	.short	0x0004
        /*0022*/ 	.short	0x0020
        /*0024*/ 	.byte	0x00, 0xf0, 0x11, 0x00


	//----- nvinfo : EIATTR_KPARAM_INFO
	.align		4
.L_13:
        /*0028*/ 	.byte	0x04, 0x17
        /*002a*/ 	.short	(.L_15 - .L_14)
.L_14:
        /*002c*/ 	.word	0x00000000
        /*0030*/ 	.short	0x0003
        /*0032*/ 	.short	0x0018
        /*0034*/ 	.byte	0x00, 0xf4, 0x21, 0x00


	//----- nvinfo : EIATTR_KPARAM_INFO
	.align		4
.L_15:
        /*0038*/ 	.byte	0x04, 0x17
        /*003a*/ 	.short	(.L_17 - .L_16)
.L_16:
        /*003c*/ 	.word	0x00000000
        /*0040*/ 	.short	0x0002
        /*0042*/ 	.short	0x0010
        /*0044*/ 	.byte	0x00, 0xf4, 0x21, 0x00


	//----- nvinfo : EIATTR_KPARAM_INFO
	.align		4
.L_17:
        /*0048*/ 	.byte	0x04, 0x17
        /*004a*/ 	.short	(.L_19 - .L_18)
.L_18:
        /*004c*/ 	.word	0x00000000
        /*0050*/ 	.short	0x0001
        /*0052*/ 	.short	0x0008
        /*0054*/ 	.byte	0x00, 0xf4, 0x21, 0x00


	//----- nvinfo : EIATTR_KPARAM_INFO
	.align		4
.L_19:
        /*0058*/ 	.byte	0x04, 0x17
        /*005a*/ 	.short	(.L_21 - .L_20)
.L_20:
        /*005c*/ 	.word	0x00000000
        /*0060*/ 	.short	0x0000
        /*0062*/ 	.short	0x0000
        /*0064*/ 	.byte	0x00, 0xf4, 0x21, 0x00


	//----- nvinfo : EIATTR_SPARSE_MMA_MASK
	.align		4
.L_21:
        /*0068*/ 	.byte	0x03, 0x50
        /*006a*/ 	.short	0x0000


	//----- nvinfo : EIATTR_MAXREG_COUNT
	.align		4
        /*006c*/ 	.byte	0x03, 0x1b
        /*006e*/ 	.short	0x00ff


	//----- nvinfo : EIATTR_EXIT_INSTR_OFFSETS
	.align		4
        /*0070*/ 	.byte	0x04, 0x1c
        /*0072*/ 	.short	(.L_23 - .L_22)


	//   ....[0]....
.L_22:
        /*0074*/ 	.word	0x000007e0


	//----- nvinfo : EIATTR_REQNTID
	.align		4
.L_23:
        /*0078*/ 	.byte	0x04, 0x10
        /*007a*/ 	.short	(.L_25 - .L_24)
.L_24:
        /*007c*/ 	.word	0x00000080
        /*0080*/ 	.word	0x00000001
        /*0084*/ 	.word	0x00000001


	//----- nvinfo : EIATTR_CBANK_PARAM_SIZE
	.align		4
.L_25:
        /*0088*/ 	.byte	0x03, 0x19
        /*008a*/ 	.short	0x0028


	//----- nvinfo : EIATTR_PARAM_CBANK
	.align		4
        /*008c*/ 	.byte	0x04, 0x0a
        /*008e*/ 	.short	(.L_27 - .L_26)
	.align		4
.L_26:
        /*0090*/ 	.word	index@(.nv.constant0.triton_poi_fused_add_convolution_2)
        /*0094*/ 	.short	0x0210
        /*0096*/ 	.short	0x0028


	//----- nvinfo : EIATTR_SW_WAR
	.align		4
.L_27:
        /*0098*/ 	.byte	0x04, 0x36
        /*009a*/ 	.short	(.L_29 - .L_28)
.L_28:
        /*009c*/ 	.word	0x00000008
.L_29:


//--------------------- .nv.callgraph             --------------------------
	.section	.nv.callgraph,"",@"SHT_CUDA_CALLGRAPH"
	.align	4
	.sectionentsize	8
	.align		4
        /*0000*/ 	.word	0x00000000
	.align		4
        /*0004*/ 	.word	0xffffffff
	.align		4
        /*0008*/ 	.word	0x00000000
	.align		4
        /*000c*/ 	.word	0xfffffffe
	.align		4
        /*0010*/ 	.word	0x00000000
	.align		4
        /*0014*/ 	.word	0xfffffffd
	.align		4
        /*0018*/ 	.word	0x00000000
	.align		4
        /*001c*/ 	.word	0xfffffffc


//--------------------- .text.triton_poi_fused_add_convolution_2 --------------------------
	.section	.text.triton_poi_fused_add_convolution_2,"ax",@progbits
	.sectionflags	@"SHF_BARRIERS=1"
	.align	128
        .global         triton_poi_fused_add_convolution_2
        .type           triton_poi_fused_add_convolution_2,@function
        .size           triton_poi_fused_add_convolution_2,(.L_x_1 - triton_poi_fused_add_convolution_2)
        .other          triton_poi_fused_add_convolution_2,@"STO_CUDA_ENTRY STV_DEFAULT"
triton_poi_fused_add_convolution_2:
.text.triton_poi_fused_add_convolution_2:
[----:B------:R-:W-:Y:S01]  /*0000*/  LDC R1, c[0x0][0x28] ;  /* 0x00000a00ff017b82 */ /* 0x000fe20000000800 */
[----:B------:R-:W1:Y:S07]  /*0010*/  S2R R16, SR_TID.X ;  /* 0x0000000000107919 */ /* 0x000e6e0000002100 */
[----:B------:R-:W2:Y:S01]  /*0020*/  LDC.64 R4, c[0x0][0x218] ;  /* 0x00008600ff047b82 */ /* 0x000ea20000000a00 */
[----:B------:R-:W-:Y:S01]  /*0030*/  ULDC.64 UR6, c[0x0][0x208] ;  /* 0x0000820000067ab9 */ /* 0x000fe20000000a00 */
[----:B------:R-:W3:Y:S01]  /*0040*/  S2R R6, SR_CTAID.Y ;  /* 0x0000000000067919 */ /* 0x000ee20000002600 */
[----:B------:R-:W4:Y:S05]  /*0050*/  S2R R23, SR_CTAID.X ;  /* 0x0000000000177919 */ /* 0x000f2a0000002500 */
[----:B------:R-:W5:Y:S08]  /*0060*/  LDC.64 R2, c[0x0][0x210] ;  /* 0x00008400ff027b82 */ /* 0x000f700000000a00 */
[----:B------:R-:W4:Y:S01]  /*0070*/  LDC.64 R20, c[0x0][0x220] ;  /* 0x00008800ff147b82 */ /* 0x000f220000000a00 */
[----:B-1----:R-:W-:-:S02]  /*0080*/  SHF.L.U32 R22, R16, 0x2, RZ ;  /* 0x0000000210167819 */ /* 0x002fc400000006ff */
[----:B---3--:R-:W-:Y:S02]  /*0090*/  SHF.L.U32 R29, R6, 0xa, RZ ;  /* 0x0000000a061d7819 */ /* 0x008fe400000006ff */
[----:B------:R-:W-:Y:S02]  /*00a0*/  LOP3.LUT R22, R22, 0x1fc, RZ, 0xc0, !PT ;  /* 0x000001fc16167812 */ /* 0x000fe400078ec0ff */
[----:B------:R-:W-:Y:S02]  /*00b0*/  SHF.R.S32.HI R8, RZ, 0x15, R6 ;  /* 0x00000015ff087819 */ /* 0x000fe40000011406 */
[----:B------:R-:W-:-:S04]  /*00c0*/  LOP3.LUT R0, R29, R22, RZ, 0xfc, !PT ;  /* 0x000000161d007212 */ /* 0x000fc800078efcff */
[----:B------:R-:W-:-:S04]  /*00d0*/  SHF.R.S32.HI R7, RZ, 0x1f, R0 ;  /* 0x0000001fff077819 */ /* 0x000fc80000011400 */
[----:B------:R-:W-:-:S04]  /*00e0*/  LEA.HI R7, R7, R0, RZ, 0x8 ;  /* 0x0000000007077211 */ /* 0x000fc800078f40ff */
[C---:B------:R-:W-:Y:S02]  /*00f0*/  LOP3.LUT R9, R7.reuse, 0xffffff00, RZ, 0xc0, !PT ;  /* 0xffffff0007097812 */ /* 0x040fe400078ec0ff */
[----:B------:R-:W-:Y:S02]  /*0100*/  SHF.L.U32 R6, R7, 0xc, RZ ;  /* 0x0000000c07067819 */ /* 0x000fe400000006ff */
[----:B------:R-:W-:Y:S02]  /*0110*/  SGXT R7, R8, 0x1 ;  /* 0x000000010807781a */ /* 0x000fe40000000200 */
[----:B------:R-:W-:Y:S02]  /*0120*/  IADD3 R9, R0, -R9, RZ ;  /* 0x8000000900097210 */ /* 0x000fe40007ffe0ff */
[----:B------:R-:W-:Y:S02]  /*0130*/  LEA.HI R7, R7, R0, RZ, 0x8 ;  /* 0x0000000007077211 */ /* 0x000fe400078f40ff */
[----:B------:R-:W-:Y:S01]  /*0140*/  LOP3.LUT R11, R6, 0xfff00000, RZ, 0xc0, !PT ;  /* 0xfff00000060b7812 */ /* 0x000fe200078ec0ff */
[----:B--2---:R-:W-:Y:S01]  /*0150*/  IMAD.WIDE R4, R9, 0x4, R4 ;  /* 0x0000000409047825 */ /* 0x004fe200078e0204 */
[----:B----4-:R-:W-:-:S02]  /*0160*/  LEA R8, R23, R9, 0x8 ;  /* 0x0000000917087211 */ /* 0x010fc400078e40ff */
[----:B------:R-:W-:Y:S02]  /*0170*/  LEA R7, R7, 0x200000, 0xc ;  /* 0x0020000007077811 */ /* 0x000fe400078e60ff */
[----:B------:R-:W-:Y:S02]  /*0180*/  IADD3 R11, R8, R11, RZ ;  /* 0x0000000b080b7210 */ /* 0x000fe40007ffe0ff */
[----:B------:R-:W-:Y:S02]  /*0190*/  LOP3.LUT R9, R7, 0xfff00000, RZ, 0xc0, !PT ;  /* 0xfff0000007097812 */ /* 0x000fe400078ec0ff */
[----:B------:R-:W2:Y:S01]  /*01a0*/  LDG.E.EL.128 R4, desc[UR6][R4.64] ;  /* 0x0000000604047981 */ /* 0x000ea2000c2e1d00 */
[----:B-----5:R-:W-:-:S04]  /*01b0*/  IMAD.WIDE R12, R11, 0x4, R2 ;  /* 0x000000040b0c7825 */ /* 0x020fc800078e0202 */
[----:B------:R-:W-:Y:S02]  /*01c0*/  IMAD.IADD R9, R8, 0x1, R9 ;  /* 0x0000000108097824 */ /* 0x000fe400078e0209 */
[----:B------:R-:W2:Y:S02]  /*01d0*/  LDG.E.EL.128 R12, desc[UR6][R12.64] ;  /* 0x000000060c0c7981 */ /* 0x000ea4000c2e1d00 */
[----:B------:R-:W-:-:S06]  /*01e0*/  IMAD.WIDE R8, R9, 0x4, R2 ;  /* 0x0000000409087825 */ /* 0x000fcc00078e0202 */
[----:B------:R-:W3:Y:S01]  /*01f0*/  LDG.E.EL.128 R8, desc[UR6][R8.64] ;  /* 0x0000000608087981 */ /* 0x000ee2000c2e1d00 */
[----:B------:R-:W-:-:S04]  /*0200*/  LOP3.LUT R0, R29, 0x7f, R16, 0xf8, !PT ;  /* 0x0000007f1d007812 */ /* 0x000fc800078ef810 */
[----:B------:R-:W-:-:S05]  /*0210*/  LEA R0, R0, R23, 0xc ;  /* 0x0000001700007211 */ /* 0x000fca00078e60ff */
[----:B0-----:R-:W-:-:S06]  /*0220*/  IMAD.WIDE R2, R0, 0x4, R20 ;  /* 0x0000000400027825 */ /* 0x001fcc00078e0214 */
[----:B------:R0:W4:Y:S01]  /*0230*/  LDG.E.EL R3, desc[UR6][R2.64] ;  /* 0x0000000602037981 */ /* 0x000122000c2e1900 */
[----:B------:R-:W-:-:S04]  /*0240*/  LOP3.LUT R16, R16, 0x7f, RZ, 0xc0, !PT ;  /* 0x0000007f10107812 */ /* 0x000fc800078ec0ff */
[----:B------:R-:W-:-:S04]  /*0250*/  LOP3.LUT R18, R29, 0x80, R16, 0xfe, !PT ;  /* 0x000000801d127812 */ /* 0x000fc800078efe10 */
[----:B0-----:R-:W-:-:S05]  /*0260*/  LEA R2, R18, R23, 0xc ;  /* 0x0000001712027211 */ /* 0x001fca00078e60ff */
[----:B------:R-:W-:-:S05]  /*0270*/  IMAD.WIDE R26, R2, 0x4, R20 ;  /* 0x00000004021a7825 */ /* 0x000fca00078e0214 */
[----:B------:R0:W5:Y:S01]  /*0280*/  LDG.E.EL R19, desc[UR6][R26.64] ;  /* 0x000000061a137981 */ /* 0x000162000c2e1900 */
[----:B------:R-:W1:Y:S01]  /*0290*/  S2UR UR5, SR_CgaCtaId ;  /* 0x00000000000579c3 */ /* 0x000e620000008800 */
[----:B------:R-:W-:Y:S02]  /*02a0*/  LOP3.LUT R18, R29, 0x100, R16, 0xfe, !PT ;  /* 0x000001001d127812 */ /* 0x000fe400078efe10 */
[----:B------:R-:W-:Y:S02]  /*02b0*/  LOP3.LUT R28, R29, 0x180, R16, 0xfe, !PT ;  /* 0x000001801d1c7812 */ /* 0x000fe400078efe10 */
[----:B------:R-:W-:Y:S01]  /*02c0*/  LEA R18, R18, R23, 0xc ;  /* 0x0000001712127211 */ /* 0x000fe200078e60ff */
[----:B------:R-:W-:Y:S02]  /*02d0*/  UMOV UR4, 0x400 ;  /* 0x0000040000047882 */ /* 0x000fe40000000000 */
[----:B------:R-:W-:Y:S02]  /*02e0*/  IMAD R23, R28, 0x1000, R23 ;  /* 0x000010001c177824 */ /* 0x000fe400078e0217 */
[----:B------:R-:W-:-:S05]  /*02f0*/  IMAD.WIDE R24, R18, 0x4, R20 ;  /* 0x0000000412187825 */ /* 0x000fca00078e0214 */
[----:B------:R1:W4:Y:S01]  /*0300*/  LDG.E.EL R17, desc[UR6][R24.64] ;  /* 0x0000000618117981 */ /* 0x000322000c2e1900 */
[----:B0-----:R-:W-:Y:S01]  /*0310*/  IADD3 R26, R0, 0x300000, RZ ;  /* 0x00300000001a7810 */ /* 0x001fe20007ffe0ff */
[----:B-1----:R-:W-:Y:S01]  /*0320*/  UPRMT UR4, UR5, 0x654, UR4 ;  /* 0x0000065405047896 */ /* 0x002fe20008000004 */
[----:B------:R-:W-:-:S05]  /*0330*/  IADD3 R25, R0, 0x200000, RZ ;  /* 0x0020000000197810 */ /* 0x000fca0007ffe0ff */
[----:B------:R-:W-:Y:S02]  /*0340*/  LEA R22, R22, UR4, 0x3 ;  /* 0x0000000416167c11 */ /* 0x000fe4000f8e18ff */
[----:B------:R-:W-:Y:S01]  /*0350*/  IADD3 R24, R0, 0x280000, RZ ;  /* 0x0028000000187810 */ /* 0x000fe20007ffe0ff */
[----:B--2---:R-:W-:Y:S01]  /*0360*/  FADD R29, R12, R4 ;  /* 0x000000040c1d7221 */ /* 0x004fe20000000000 */
[----:B------:R-:W-:Y:S01]  /*0370*/  FADD R27, R13, R5 ;  /* 0x000000050d1b7221 */ /* 0x000fe20000000000 */
[----:B------:R-:W-:-:S04]  /*0380*/  IMAD.WIDE R12, R23, 0x4, R20 ;  /* 0x00000004170c7825 */ /* 0x000fc800078e0214 */
[----:B---3--:R-:W-:Y:S02]  /*0390*/  FADD R8, R8, R4 ;  /* 0x0000000408087221 */ /* 0x008fe40000000000 */
[----:B------:R0:W2:Y:S04]  /*03a0*/  LDG.E.EL R4, desc[UR6][R12.64] ;  /* 0x000000060c047981 */ /* 0x0000a8000c2e1900 */
[----:B------:R1:W-:Y:S01]  /*03b0*/  STS [R22+0x8], R27 ;  /* 0x0000081b16007388 */ /* 0x0003e20000000800 */
[----:B0-----:R-:W-:-:S05]  /*03c0*/  IMAD.WIDE R12, R25, 0x4, R20 ;  /* 0x00000004190c7825 */ /* 0x001fca00078e0214 */
[----:B-1----:R0:W3:Y:S01]  /*03d0*/  LDG.E.EL R27, desc[UR6][R12.64] ;  /* 0x000000060c1b7981 */ /* 0x0020e2000c2e1900 */
[----:B------:R-:W-:Y:S01]  /*03e0*/  FADD R14, R14, R6 ;  /* 0x000000060e0e7221 */ /* 0x000fe20000000000 */
[----:B0-----:R-:W-:-:S04]  /*03f0*/  IMAD.WIDE R12, R26, 0x4, R20 ;  /* 0x000000041a0c7825 */ /* 0x001fc800078e0214 */
[----:B------:R-:W-:Y:S01]  /*0400*/  FADD R28, R15, R7 ;  /* 0x000000070f1c7221 */ /* 0x000fe20000000000 */
[----:B------:R0:W-:Y:S04]  /*0410*/  STS [R22+0x10], R14 ;  /* 0x0000100e16007388 */ /* 0x0001e80000000800 */
[----:B------:R1:W3:Y:S01]  /*0420*/  LDG.E.EL R13, desc[UR6][R12.64] ;  /* 0x000000060c0d7981 */ /* 0x0002e2000c2e1900 */
[----:B0-----:R-:W-:Y:S01]  /*0430*/  IMAD.WIDE R14, R24, 0x4, R20 ;  /* 0x00000004180e7825 */ /* 0x001fe200078e0214 */
[----:B-1----:R-:W-:-:S05]  /*0440*/  IADD3 R12, R0, 0x380000, RZ ;  /* 0x00380000000c7810 */ /* 0x002fca0007ffe0ff */
[----:B------:R0:W3:Y:S01]  /*0450*/  LDG.E.EL R14, desc[UR6][R14.64] ;  /* 0x000000060e0e7981 */ /* 0x0000e2000c2e1900 */
[----:B------:R-:W-:-:S06]  /*0460*/  IMAD.WIDE R20, R12, 0x4, R20 ;  /* 0x000000040c147825 */ /* 0x000fcc00078e0214 */
[----:B------:R1:W3:Y:S04]  /*0470*/  LDG.E.EL R20, desc[UR6][R20.64] ;  /* 0x0000000614147981 */ /* 0x0002e8000c2e1900 */
[----:B------:R0:W-:Y:S02]  /*0480*/  STS [R22+0x18], R28 ;  /* 0x0000181c16007388 */ /* 0x0001e40000000800 */
[----:B0-----:R-:W0:Y:S02]  /*0490*/  S2R R28, SR_TID.X ;  /* 0x00000000001c7919 */ /* 0x001e240000002100 */
[----:B------:R1:W-:Y:S01]  /*04a0*/  STS [R22], R29 ;  /* 0x0000001d16007388 */ /* 0x0003e20000000800 */
[----:B------:R-:W-:Y:S01]  /*04b0*/  FADD R9, R9, R5 ;  /* 0x0000000509097221 */ /* 0x000fe20000000000 */
[----:B------:R-:W-:Y:S01]  /*04c0*/  BAR.SYNC.DEFER_BLOCKING 0x0 ;  /* 0x0000000000007b1d */ /* 0x000fe20000010000 */
[----:B-1----:R-:W-:Y:S01]  /*04d0*/  FADD R29, R10, R6 ;  /* 0x000000060a1d7221 */ /* 0x002fe20000000000 */
[----:B0-----:R-:W-:-:S04]  /*04e0*/  LOP3.LUT R5, R28, 0x7f, RZ, 0xc0, !PT ;  /* 0x0000007f1c057812 */ /* 0x001fc800078ec0ff */
[----:B------:R-:W-:-:S05]  /*04f0*/  LEA R10, R5, UR4, 0x3 ;  /* 0x00000004050a7c11 */ /* 0x000fca000f8e18ff */
[----:B------:R-:W4:Y:S01]  /*0500*/  LDS R6, [R10] ;  /* 0x000000000a067984 */ /* 0x000f220000000800 */
[----:B------:R-:W-:-:S04]  /*0510*/  LOP3.LUT R15, R5, 0x80, RZ, 0xfc, !PT ;  /* 0x00000080050f7812 */ /* 0x000fc800078efcff */
[----:B------:R-:W-:Y:S02]  /*0520*/  LEA R15, R15, UR4, 0x3 ;  /* 0x000000040f0f7c11 */ /* 0x000fe4000f8e18ff */
[----:B------:R-:W-:Y:S01]  /*0530*/  LOP3.LUT R21, R5, 0x100, RZ, 0xfc, !PT ;  /* 0x0000010005157812 */ /* 0x000fe200078efcff */
[----:B----4-:R-:W-:Y:S02]  /*0540*/  FADD R3, R3, R6 ;  /* 0x0000000603037221 */ /* 0x010fe40000000000 */
[----:B------:R-:W5:Y:S01]  /*0550*/  LDS R6, [R15] ;  /* 0x000000000f067984 */ /* 0x000f620000000800 */
[----:B------:R-:W-:Y:S02]  /*0560*/  LOP3.LUT R28, R16, 0x180, RZ, 0xfc, !PT ;  /* 0x00000180101c7812 */ /* 0x000fe400078efcff */
[----:B------:R-:W-:Y:S02]  /*0570*/  LEA R21, R21, UR4, 0x3 ;  /* 0x0000000415157c11 */ /* 0x000fe4000f8e18ff */
[----:B------:R-:W-:-:S05]  /*0580*/  LEA R28, R28, UR4, 0x3 ;  /* 0x000000041c1c7c11 */ /* 0x000fca000f8e18ff */
[----:B------:R-:W-:Y:S01]  /*0590*/  LDS R5, [R28] ;  /* 0x000000001c057984 */ /* 0x000fe20000000800 */
[----:B------:R-:W-:Y:S01]  /*05a0*/  FADD R11, R11, R7 ;  /* 0x000000070b0b7221 */ /* 0x000fe20000000000 */
[----:B-----5:R-:W-:Y:S02]  /*05b0*/  FADD R19, R19, R6 ;  /* 0x0000000613137221 */ /* 0x020fe40000000000 */
[----:B------:R-:W0:Y:S01]  /*05c0*/  LDS R6, [R21] ;  /* 0x0000000015067984 */ /* 0x000e220000000800 */
[----:B------:R-:W-:Y:S06]  /*05d0*/  BAR.SYNC.DEFER_BLOCKING 0x0 ;  /* 0x0000000000007b1d */ /* 0x000fec0000010000 */
[----:B------:R-:W-:Y:S04]  /*05e0*/  STS [R22], R8 ;  /* 0x0000000816007388 */ /* 0x000fe80000000800 */
[----:B------:R1:W-:Y:S04]  /*05f0*/  STS [R22+0x8], R9 ;  /* 0x0000080916007388 */ /* 0x0003e80000000800 */
[----:B------:R-:W-:Y:S04]  /*0600*/  STS [R22+0x10], R29 ;  /* 0x0000101d16007388 */ /* 0x000fe80000000800 */
[----:B------:R-:W-:Y:S01]  /*0610*/  STS [R22+0x18], R11 ;  /* 0x0000180b16007388 */ /* 0x000fe20000000800 */
[----:B------:R-:W-:Y:S01]  /*0620*/  BAR.SYNC.DEFER_BLOCKING 0x0 ;  /* 0x0000000000007b1d */ /* 0x000fe20000010000 */
[----:B0-----:R-:W-:-:S07]  /*0630*/  FADD R17, R17, R6 ;  /* 0x0000000611117221 */ /* 0x001fce0000000000 */
[----:B------:R-:W1:Y:S01]  /*0640*/  LDC.64 R6, c[0x0][0x228] ;  /* 0x00008a00ff067b82 */ /* 0x000e620000000a00 */
[----:B------:R-:W3:Y:S04]  /*0650*/  LDS R10, [R10] ;  /* 0x000000000a0a7984 */ /* 0x000ee80000000800 */
[----:B------:R-:W-:Y:S04]  /*0660*/  LDS R15, [R15] ;  /* 0x000000000f0f7984 */ /* 0x000fe80000000800 */
[----:B------:R-:W0:Y:S04]  /*0670*/  LDS R16, [R21] ;  /* 0x0000000015107984 */ /* 0x000e280000000800 */
[----:B------:R4:W5:Y:S01]  /*0680*/  LDS R21, [R28] ;  /* 0x000000001c157984 */ /* 0x0009620000000800 */
[----:B-1----:R-:W-:-:S05]  /*0690*/  IMAD.WIDE R8, R0, 0x4, R6 ;  /* 0x0000000400087825 */ /* 0x002fca00078e0206 */
[----:B------:R-:W-:Y:S01]  /*06a0*/  STG.E desc[UR6][R8.64], R3 ;  /* 0x0000000308007986 */ /* 0x000fe2000c101906 */
[----:B----4-:R-:W-:-:S04]  /*06b0*/  IMAD.WIDE R28, R26, 0x4, R6 ;  /* 0x000000041a1c7825 */ /* 0x010fc800078e0206 */
[----:B--2---:R-:W-:Y:S01]  /*06c0*/  FADD R4, R4, R5 ;  /* 0x0000000504047221 */ /* 0x004fe20000000000 */
[----:B---3--:R-:W-:Y:S01]  /*06d0*/  FADD R27, R27, R10 ;  /* 0x0000000a1b1b7221 */ /* 0x008fe20000000000 */
[----:B------:R-:W-:-:S05]  /*06e0*/  IMAD.WIDE R10, R2, 0x4, R6 ;  /* 0x00000004020a7825 */ /* 0x000fca00078e0206 */
[----:B------:R-:W-:Y:S01]  /*06f0*/  STG.E desc[UR6][R10.64], R19 ;  /* 0x000000130a007986 */ /* 0x000fe2000c101906 */
[----:B0-----:R-:W-:Y:S01]  /*0700*/  FADD R13, R13, R16 ;  /* 0x000000100d0d7221 */ /* 0x001fe20000000000 */
[----:B------:R-:W-:Y:S01]  /*0710*/  FADD R5, R14, R15 ;  /* 0x0000000f0e057221 */ /* 0x000fe20000000000 */
[----:B------:R-:W-:-:S04]  /*0720*/  IMAD.WIDE R14, R18, 0x4, R6 ;  /* 0x00000004120e7825 */ /* 0x000fc800078e0206 */
[----:B-----5:R-:W-:Y:S01]  /*0730*/  FADD R16, R20, R21 ;  /* 0x0000001514107221 */ /* 0x020fe20000000000 */
[--C-:B------:R-:W-:Y:S01]  /*0740*/  IMAD.WIDE R20, R23, 0x4, R6.reuse ;  /* 0x0000000417147825 */ /* 0x100fe200078e0206 */
[----:B------:R-:W-:Y:S03]  /*0750*/  STG.E desc[UR6][R14.64], R17 ;  /* 0x000000110e007986 */ /* 0x000fe6000c101906 */
[--C-:B------:R-:W-:Y:S01]  /*0760*/  IMAD.WIDE R22, R25, 0x4, R6.reuse ;  /* 0x0000000419167825 */ /* 0x100fe200078e0206 */
[----:B------:R-:W-:Y:S03]  /*0770*/  STG.E desc[UR6][R20.64], R4 ;  /* 0x0000000414007986 */ /* 0x000fe6000c101906 */
[--C-:B------:R-:W-:Y:S01]  /*0780*/  IMAD.WIDE R24, R24, 0x4, R6.reuse ;  /* 0x0000000418187825 */ /* 0x100fe200078e0206 */
[----:B------:R-:W-:Y:S03]  /*0790*/  STG.E desc[UR6][R22.64], R27 ;  /* 0x0000001b16007986 */ /* 0x000fe6000c101906 */
[----:B------:R-:W-:Y:S01]  /*07a0*/  IMAD.WIDE R6, R12, 0x4, R6 ;  /* 0x000000040c067825 */ /* 0x000fe200078e0206 */
[----:B------:R-:W-:Y:S04]  /*07b0*/  STG.E desc[UR6][R24.64], R5 ;  /* 0x0000000518007986 */ /* 0x000fe8000c101906 */
[----:B------:R-:W-:Y:S04]  /*07c0*/  STG.E desc[UR6][R28.64], R13 ;  /* 0x0000000d1c007986 */ /* 0x000fe8000c101906 */
[----:B------:R-:W-:Y:S01]  /*07d0*/  STG.E desc[UR6][R6.64], R16 ;  /* 0x0000001006007986 */ /* 0x000fe2000c101906 */
[----:B------:R-:W-:Y:S05]  /*07e0*/  EXIT ;  /* 0x000000000000794d */ /* 0x000fea0003800000 */
.L_x_0:
[----:B------:R-:W-:-:S00]  /*07f0*/  BRA `(.L_x_0) ;  /* 0xfffffffc00fc7947 */ /* 0x000fc0000383ffff */
[----:B------:R-:W-:-:S00]  /*0800*/  NOP ;  /* 0x0000000000007918 */ /* 0x000fc00000000000 */
[----:B------:R-:W-:-:S00]  /*0810*/  NOP ;  /* 0x0000000000007918 */ /* 0x000fc00000000000 */
[----:B------:R-:W-:-:S00]  /*0820*/  NOP ;  /* 0x0000000000007918 */ /* 0x000fc00000000000 */
[----:B------:R-:W-:-:S00]  /*0830*/  NOP ;  /* 0x0000000000007918 */ /* 0x000fc00000000000 */
[----:B------:R-:W-:-:S00]  /*0840*/  NOP ;  /* 0x0000000000007918 */ /* 0x000fc00000000000 */
[----:B------:R-:W-:-:S00]  /*0850*/  NOP ;  /* 0x0000000000007918 */ /* 0x000fc00000000000 */
[----:B------:R-:W-:-:S00]  /*0860*/  NOP ;  /* 0x0000000000007918 */ /* 0x000fc00000000000 */
[----:B------:R-:W-:-:S00]  /*0870*/  NOP ;  /* 0x0000000000007918 */ /* 0x000fc00000000000 */
.L_x_1:


//--------------------- .nv.shared.triton_poi_fused_add_convolution_2 --------------------------
	.section	.nv.shared.triton_poi_fused_add_convolution_2,"aw",@nobits
	.sectionflags	@""
	.align	16
	.zero		1024


//--------------------- .nv.constant0.triton_poi_fused_add_convolution_2 --------------------------
	.section	.nv.constant0.triton_poi_fused_add_convolution_2,"a",@progbits
	.sectionflags	@""
	.align	4
.nv.constant0.triton_poi_fused_add_convolution_2:
	.zero		568
